//
// Generated by NVIDIA NVVM Compiler
//
// Compiler Build ID: CL-36424714
// Cuda compilation tools, release 13.0, V13.0.88
// Based on NVVM 20.0.0
//

.version 9.0
.target sm_100
.address_size 64

	// .globl	_Z3foov

.visible .entry _Z3foov()
{


	membar.gl;
	ret;

}


// ===== COMPILED SASS (sm_100) =====

	.target	sm_100

	.elftype	@"ET_EXEC"


//--------------------- .note.nv.tkinfo           --------------------------
	.section	.note.nv.tkinfo,"",@"SHT_NOTE"
	.sectionflags	@"SHF_NOTE_NV_TKINFO"
	.tkinfo
        /*0018*/ 	.word	0x00000002
        /*0030*/ 	.string	""
        /*0030*/ 	.string	"ptxas"
        /*0030*/ 	.string	"Cuda compilation tools, release 13.0, V13.0.88"
        /*0030*/ 	.string	"Build cuda_13.0.r13.0/compiler.36424714_0"
        /*0030*/ 	.string	"-arch sm_100 -m 64 "



//--------------------- .note.nv.cuinfo           --------------------------
	.section	.note.nv.cuinfo,"",@"SHT_NOTE"
	.sectionflags	@"SHF_NOTE_NV_CUINFO"
        /*0018*/ 	.short	0x0002
        /*001a*/ 	.short	0x0064
        /*001c*/ 	.short	0x0082
	.zero		2


//--------------------- .nv.info                  --------------------------
	.section	.nv.info,"",@"SHT_CUDA_INFO"
	.align	4


	//----- nvinfo : EIATTR_REGCOUNT
	.align		4
        /*0000*/ 	.byte	0x04, 0x2f
        /*0002*/ 	.short	(.L_1 - .L_0)
	.align		4
.L_0:
        /*0004*/ 	.word	index@(_Z3foov)
        /*0008*/ 	.word	0x00000004


	//----- nvinfo : EIATTR_FRAME_SIZE
	.align		4
.L_1:
        /*000c*/ 	.byte	0x04, 0x11
        /*000e*/ 	.short	(.L_3 - .L_2)
	.align		4
.L_2:
        /*0010*/ 	.word	index@(_Z3foov)
        /*0014*/ 	.word	0x00000000


	//----- nvinfo : EIATTR_MIN_STACK_SIZE
	.align		4
.L_3:
        /*0018*/ 	.byte	0x04, 0x12
        /*001a*/ 	.short	(.L_5 - .L_4)
	.align		4
.L_4:
        /*001c*/ 	.word	index@(_Z3foov)
        /*0020*/ 	.word	0x00000000
.L_5:


//--------------------- .nv.compat                --------------------------
	.section	.nv.compat,"",@"SHT_CUDA_COMPAT_INFO"
	.align	4
        /*0000*/ 	.byte	0x02, 0x09, 0x00, 0x00, 0x02, 0x02, 0x01, 0x00, 0x02, 0x05, 0x05, 0x00, 0x03, 0x07, 0x01, 0x01
        /*0010*/ 	.byte	0x02, 0x03, 0x00, 0x00, 0x02, 0x06, 0x01, 0x00, 0x04, 0x0b, 0x08, 0x00, 0x09, 0x00, 0x00, 0x00
        /*0020*/ 	.byte	0x00, 0x00, 0x00, 0x00


//--------------------- .nv.info._Z3foov          --------------------------
	.section	.nv.info._Z3foov,"",@"SHT_CUDA_INFO"
	.sectionflags	@""
	.align	4


	//----- nvinfo : EIATTR_CUDA_API_VERSION
	.align		4
        /*0000*/ 	.byte	0x04, 0x37
        /*0002*/ 	.short	(.L_7 - .L_6)
.L_6:
        /*0004*/ 	.word	0x00000082


	//----- nvinfo : EIATTR_SPARSE_MMA_MASK
	.align		4
.L_7:
        /*0008*/ 	.byte	0x03, 0x50
        /*000a*/ 	.short	0x0000


	//----- nvinfo : EIATTR_MAXREG_COUNT
	.align		4
        /*000c*/ 	.byte	0x03, 0x1b
        /*000e*/ 	.short	0x00ff


	//----- nvinfo : EIATTR_MERCURY_ISA_VERSION
	.align		4
        /*0010*/ 	.byte	0x03, 0x5f
        /*0012*/ 	.short	0x0101


	//----- nvinfo : EIATTR_VRC_CTA_INIT_COUNT
	.align		4
        /*0014*/ 	.byte	0x02, 0x4a
	.zero		1
	.zero		1


	//----- nvinfo : EIATTR_EXIT_INSTR_OFFSETS
	.align		4
        /*0018*/ 	.byte	0x04, 0x1c
        /*001a*/ 	.short	(.L_9 - .L_8)


	//   ....[0]....
.L_8:
        /*001c*/ 	.word	0x00000050


	//----- nvinfo : EIATTR_SW_WAR
	.align		4
.L_9:
        /*0020*/ 	.byte	0x04, 0x36
        /*0022*/ 	.short	(.L_11 - .L_10)
.L_10:
        /*0024*/ 	.word	0x00000008
.L_11:


//--------------------- .nv.callgraph             --------------------------
	.section	.nv.callgraph,"",@"SHT_CUDA_CALLGRAPH"
	.align	4
	.sectionentsize	8
	.align		4
        /*0000*/ 	.word	0x00000000
	.align		4
        /*0004*/ 	.word	0xffffffff
	.align		4
        /*0008*/ 	.word	0x00000000
	.align		4
        /*000c*/ 	.word	0xfffffffe
	.align		4
        /*0010*/ 	.word	0x00000000
	.align		4
        /*0014*/ 	.word	0xfffffffd
	.align		4
        /*0018*/ 	.word	0x00000000
	.align		4
        /*001c*/ 	.word	0xfffffffc


//--------------------- .text._Z3foov             --------------------------
	.section	.text._Z3foov,"ax",@progbits
	.align	128
        .global         _Z3foov
        .type           _Z3foov,@function
        .size           _Z3foov,(.L_x_1 - _Z3foov)
        .other          _Z3foov,@"STO_CUDA_ENTRY STV_DEFAULT"
_Z3foov:
.text._Z3foov:
[----:B------:R-:W-:Y:S01]  /*0000*/  LDC R1, c[0x0][0x37c] ;  /* 0x0000df00ff017b82 */ /* 0x000fe20000000800 */
[----:B------:R-:W-:Y:S06]  /*0010*/  MEMBAR.SC.GPU ;  /* 0x0000000000007992 */ /* 0x000fec0000002000 */
[----:B------:R-:W-:-:S00]  /*0020*/  ERRBAR ;  /* 0x00000000000079ab */ /* 0x000fc00000000000 */
[----:B------:R-:W-:Y:S06]  /*0030*/  CGAERRBAR ;  /* 0x00000000000075ab */ /* 0x000fec0000000000 */
[----:B------:R-:W-:Y:S01]  /*0040*/  CCTL.IVALL ;  /* 0x00000000ff00798f */ /* 0x000fe20002000000 */
[----:B------:R-:W-:Y:S05]  /*0050*/  EXIT ;  /* 0x000000000000794d */ /* 0x000fea0003800000 */
.L_x_0:
[----:B------:R-:W-:-:S00]  /*0060*/  BRA `(.L_x_0) ;  /* 0xfffffffc00fc7947 */ /* 0x000fc0000383ffff */
[----:B------:R-:W-:-:S00]  /*0070*/  NOP ;  /* 0x0000000000007918 */ /* 0x000fc00000000000 */
        /* <DEDUP_REMOVED lines=8> */
.L_x_1:


//--------------------- .nv.shared.reserved.0     --------------------------
	.section	.nv.shared.reserved.0,"aw",@nobits
	.weak		__nv_reservedSMEM_offset_0_alias
	.size		__nv_reservedSMEM_offset_0_alias, 0, 64
	.other		__nv_reservedSMEM_offset_0_alias,@"STO_CUDA_RESERVED_SHARED STV_DEFAULT"
__nv_reservedSMEM_offset_0_alias:
	.zero		0
	.zero		64


//--------------------- .nv.constant0._Z3foov     --------------------------
	.section	.nv.constant0._Z3foov,"a",@progbits
	.sectionflags	@""
	.align	4
.nv.constant0._Z3foov:
	.zero		896


//--------------------- SYMBOLS --------------------------

	.type		.nv.reservedSmem.offset0,@object
	.size		.nv.reservedSmem.offset0,0x4
